	.headerflags	@"EF_CUDA_TEXMODE_UNIFIED EF_CUDA_64BIT_ADDRESS EF_CUDA_ACCELERATORS EF_CUDA_SM90 EF_CUDA_VIRTUAL_SM(EF_CUDA_SM90)"
	.elftype	@"ET_EXEC"


//--------------------- .nv.info                  --------------------------
	.section	.nv.info,"",@"SHT_CUDA_INFO"
	.align	4


	//----- nvinfo : EIATTR_REGCOUNT
	.align		4
        /*0000*/ 	.byte	0x04, 0x2f
        /*0002*/ 	.short	(.L_1 - .L_0)
	.align		4
.L_0:
        /*0004*/ 	.word	index@(triton_poi_fused_copy_zeros_0)
        /*0008*/ 	.word	0x0000000e


	//----- nvinfo : EIATTR_MIN_STACK_SIZE
	.align		4
.L_1:
        /*000c*/ 	.byte	0x04, 0x12
        /*000e*/ 	.short	(.L_3 - .L_2)
	.align		4
.L_2:
        /*0010*/ 	.word	index@(triton_poi_fused_copy_zeros_0)
        /*0014*/ 	.word	0x00000000


	//----- nvinfo : EIATTR_FRAME_SIZE
	.align		4
.L_3:
        /*0018*/ 	.byte	0x04, 0x11
        /*001a*/ 	.short	(.L_5 - .L_4)
	.align		4
.L_4:
        /*001c*/ 	.word	index@(triton_poi_fused_copy_zeros_0)
        /*0020*/ 	.word	0x00000000


	//----- nvinfo : EIATTR_MIN_STACK_SIZE
	.align		4
.L_5:
        /*0024*/ 	.byte	0x04, 0x12
        /*0026*/ 	.short	(.L_7 - .L_6)
	.align		4
.L_6:
        /*0028*/ 	.word	index@(triton_poi_fused_copy_zeros_0)
        /*002c*/ 	.word	0x00000000
.L_7:


//--------------------- .nv.info.triton_poi_fused_copy_zeros_0 --------------------------
	.section	.nv.info.triton_poi_fused_copy_zeros_0,"",@"SHT_CUDA_INFO"
	.sectionflags	@""
	.align	4


	//----- nvinfo : EIATTR_CUDA_API_VERSION
	.align		4
        /*0000*/ 	.byte	0x04, 0x37
        /*0002*/ 	.short	(.L_9 - .L_8)
.L_8:
        /*0004*/ 	.word	0x0000007c


	//----- nvinfo : EIATTR_KPARAM_INFO
	.align		4
.L_9:
        /*0008*/ 	.byte	0x04, 0x17
        /*000a*/ 	.short	(.L_11 - .L_10)
.L_10:
        /*000c*/ 	.word	0x00000000
        /*0010*/ 	.short	0x0003
        /*0012*/ 	.short	0x0018
        /*0014*/ 	.byte	0x00, 0xf0, 0x11, 0x00


	//----- nvinfo : EIATTR_KPARAM_INFO
	.align		4
.L_11:
        /*0018*/ 	.byte	0x04, 0x17
        /*001a*/ 	.short	(.L_13 - .L_12)
.L_12:
        /*001c*/ 	.word	0x00000000
        /*0020*/ 	.short	0x0002
        /*0022*/ 	.short	0x0010
        /*0024*/ 	.byte	0x00, 0xf4, 0x21, 0x00


	//----- nvinfo : EIATTR_KPARAM_INFO
	.align		4
.L_13:
        /*0028*/ 	.byte	0x04, 0x17
        /*002a*/ 	.short	(.L_15 - .L_14)
.L_14:
        /*002c*/ 	.word	0x00000000
        /*0030*/ 	.short	0x0001
        /*0032*/ 	.short	0x0008
        /*0034*/ 	.byte	0x00, 0xf4, 0x21, 0x00


	//----- nvinfo : EIATTR_KPARAM_INFO
	.align		4
.L_15:
        /*0038*/ 	.byte	0x04, 0x17
        /*003a*/ 	.short	(.L_17 - .L_16)
.L_16:
        /*003c*/ 	.word	0x00000000
        /*0040*/ 	.short	0x0000
        /*0042*/ 	.short	0x0000
        /*0044*/ 	.byte	0x00, 0xf4, 0x21, 0x00


	//----- nvinfo : EIATTR_SPARSE_MMA_MASK
	.align		4
.L_17:
        /*0048*/ 	.byte	0x03, 0x50
        /*004a*/ 	.short	0x0000


	//----- nvinfo : EIATTR_MAXREG_COUNT
	.align		4
        /*004c*/ 	.byte	0x03, 0x1b
        /*004e*/ 	.short	0x00ff


	//----- nvinfo : EIATTR_EXIT_INSTR_OFFSETS
	.align		4
        /*0050*/ 	.byte	0x04, 0x1c
        /*0052*/ 	.short	(.L_19 - .L_18)


	//   ....[0]....
.L_18:
        /*0054*/ 	.word	0x000003c0


	//   ....[1]....
        /*0058*/ 	.word	0x000003e0


	//----- nvinfo : EIATTR_REQNTID
	.align		4
.L_19:
        /*005c*/ 	.byte	0x04, 0x10
        /*005e*/ 	.short	(.L_21 - .L_20)
.L_20:
        /*0060*/ 	.word	0x00000080
        /*0064*/ 	.word	0x00000001
        /*0068*/ 	.word	0x00000001


	//----- nvinfo : EIATTR_CBANK_PARAM_SIZE
	.align		4
.L_21:
        /*006c*/ 	.byte	0x03, 0x19
        /*006e*/ 	.short	0x001c


	//----- nvinfo : EIATTR_PARAM_CBANK
	.align		4
        /*0070*/ 	.byte	0x04, 0x0a
        /*0072*/ 	.short	(.L_23 - .L_22)
	.align		4
.L_22:
        /*0074*/ 	.word	index@(.nv.constant0.triton_poi_fused_copy_zeros_0)
        /*0078*/ 	.short	0x0210
        /*007a*/ 	.short	0x001c


	//----- nvinfo : EIATTR_SW_WAR
	.align		4
.L_23:
        /*007c*/ 	.byte	0x04, 0x36
        /*007e*/ 	.short	(.L_25 - .L_24)
.L_24:
        /*0080*/ 	.word	0x00000008
.L_25:


//--------------------- .nv.callgraph             --------------------------
	.section	.nv.callgraph,"",@"SHT_CUDA_CALLGRAPH"
	.align	4
	.sectionentsize	8
	.align		4
        /*0000*/ 	.word	0x00000000
	.align		4
        /*0004*/ 	.word	0xffffffff
	.align		4
        /*0008*/ 	.word	0x00000000
	.align		4
        /*000c*/ 	.word	0xfffffffe
	.align		4
        /*0010*/ 	.word	0x00000000
	.align		4
        /*0014*/ 	.word	0xfffffffd
	.align		4
        /*0018*/ 	.word	0x00000000
	.align		4
        /*001c*/ 	.word	0xfffffffc


//--------------------- .text.triton_poi_fused_copy_zeros_0 --------------------------
	.section	.text.triton_poi_fused_copy_zeros_0,"ax",@progbits
	.align	128
        .global         triton_poi_fused_copy_zeros_0
        .type           triton_poi_fused_copy_zeros_0,@function
        .size           triton_poi_fused_copy_zeros_0,(.L_x_1 - triton_poi_fused_copy_zeros_0)
        .other          triton_poi_fused_copy_zeros_0,@"STO_CUDA_ENTRY STV_DEFAULT"
triton_poi_fused_copy_zeros_0:
.text.triton_poi_fused_copy_zeros_0:
[----:B------:R-:W0:Y:S02]  /*0000*/  LDC R1, c[0x0][0x28] ;  /* 0x00000a00ff017b82 */ /* 0x000e240000000800 */
[----:B------:R-:W1:Y:S01]  /*0010*/  S2R R0, SR_TID.X ;  /* 0x0000000000007919 */ /* 0x000e620000002100 */
[----:B------:R-:W-:Y:S01]  /*0020*/  ULDC.64 UR4, c[0x0][0x208] ;  /* 0x0000820000047ab9 */ /* 0x000fe20000000a00 */
[----:B------:R-:W2:Y:S01]  /*0030*/  S2R R9, SR_CTAID.X ;  /* 0x0000000000097919 */ /* 0x000ea20000002500 */
[----:B-1----:R-:W-:-:S05]  /*0040*/  LOP3.LUT R0, R0, 0x7f, RZ, 0xc0, !PT ;  /* 0x0000007f00007812 */ /* 0x002fca00078ec0ff */
[----:B--2---:R-:W-:Y:S01]  /*0050*/  IMAD R0, R9, 0x80, R0 ;  /* 0x0000008009007824 */ /* 0x004fe200078e0200 */
[----:B------:R-:W-:-:S04]  /*0060*/  SHF.R.S32.HI R9, RZ, 0x18, R9 ;  /* 0x00000018ff097819 */ /* 0x000fc80000011409 */
[----:B------:R-:W-:Y:S02]  /*0070*/  SHF.R.S32.HI R3, RZ, 0x1f, R0 ;  /* 0x0000001fff037819 */ /* 0x000fe40000011400 */
[----:B------:R-:W-:Y:S02]  /*0080*/  SGXT R9, R9, 0x1 ;  /* 0x000000010909781a */ /* 0x000fe40000000200 */
[-C--:B------:R-:W-:Y:S02]  /*0090*/  LEA.HI R7, R3, R0.reuse, RZ, 0x4 ;  /* 0x0000000003077211 */ /* 0x080fe400078f20ff */
[----:B------:R-:W-:Y:S02]  /*00a0*/  LEA.HI R9, R9, R0, RZ, 0x7 ;  /* 0x0000000009097211 */ /* 0x000fe400078f38ff */
[----:B------:R-:W-:Y:S02]  /*00b0*/  SHF.R.S32.HI R6, RZ, 0x4, R7 ;  /* 0x00000004ff067819 */ /* 0x000fe40000011407 */
[----:B------:R-:W-:-:S02]  /*00c0*/  LOP3.LUT R7, R7, 0xfffffff0, RZ, 0xc0, !PT ;  /* 0xfffffff007077812 */ /* 0x000fc400078ec0ff */
[----:B------:R-:W-:-:S03]  /*00d0*/  LEA.HI R2, R6, R6, RZ, 0x3 ;  /* 0x0000000606027211 */ /* 0x000fc600078f18ff */
[----:B------:R-:W-:Y:S01]  /*00e0*/  IMAD.IADD R7, R0, 0x1, -R7 ;  /* 0x0000000100077824 */ /* 0x000fe200078e0a07 */
[----:B------:R-:W-:-:S05]  /*00f0*/  LOP3.LUT R3, R2, 0xfffffff8, RZ, 0xc0, !PT ;  /* 0xfffffff802037812 */ /* 0x000fca00078ec0ff */
[----:B------:R-:W-:-:S04]  /*0100*/  IMAD.IADD R6, R6, 0x1, -R3 ;  /* 0x0000000106067824 */ /* 0x000fc800078e0a03 */
[----:B------:R-:W-:-:S05]  /*0110*/  VIADD R2, R6, 0xffffffff ;  /* 0xffffffff06027836 */ /* 0x000fca0000000000 */
[----:B------:R-:W-:-:S04]  /*0120*/  LOP3.LUT R3, R2, 0x80, RZ, 0xc0, !PT ;  /* 0x0000008002037812 */ /* 0x000fc800078ec0ff */
[----:B------:R-:W-:-:S04]  /*0130*/  LEA.HI R3, R3, R2, RZ, 0x19 ;  /* 0x0000000203037211 */ /* 0x000fc800078fc8ff */
[C---:B------:R-:W-:Y:S02]  /*0140*/  LOP3.LUT R4, R3.reuse, 0xfffe, RZ, 0xc0, !PT ;  /* 0x0000fffe03047812 */ /* 0x040fe400078ec0ff */
[----:B------:R-:W-:Y:S02]  /*0150*/  PRMT R8, R3, 0x8880, RZ ;  /* 0x0000888003087816 */ /* 0x000fe400000000ff */
[----:B------:R-:W-:Y:S01]  /*0160*/  LOP3.LUT R3, R6, 0x80, RZ, 0xc0, !PT ;  /* 0x0000008006037812 */ /* 0x000fe200078ec0ff */
[----:B------:R-:W-:Y:S01]  /*0170*/  IMAD.MOV R4, RZ, RZ, -R4 ;  /* 0x000000ffff047224 */ /* 0x000fe200078e0a04 */
[----:B------:R-:W-:Y:S02]  /*0180*/  SHF.R.S32.HI R8, RZ, 0x1, R8 ;  /* 0x00000001ff087819 */ /* 0x000fe40000011408 */
[----:B------:R-:W-:Y:S02]  /*0190*/  LEA.HI R10, R3, R6, RZ, 0x19 ;  /* 0x00000006030a7211 */ /* 0x000fe400078fc8ff */
[----:B------:R-:W-:-:S02]  /*01a0*/  PRMT R5, R4, 0x7710, RZ ;  /* 0x0000771004057816 */ /* 0x000fc400000000ff */
[----:B------:R-:W-:Y:S02]  /*01b0*/  PRMT R10, R10, 0x8880, RZ ;  /* 0x000088800a0a7816 */ /* 0x000fe400000000ff */
[----:B------:R-:W-:Y:S01]  /*01c0*/  PRMT R11, R8, 0x9910, RZ ;  /* 0x00009910080b7816 */ /* 0x000fe200000000ff */
[----:B------:R-:W-:Y:S01]  /*01d0*/  IMAD.IADD R2, R2, 0x1, R5 ;  /* 0x0000000102027824 */ /* 0x000fe200078e0205 */
[----:B------:R-:W-:Y:S01]  /*01e0*/  SHF.R.S32.HI R10, RZ, 0x1, R10 ;  /* 0x00000001ff0a7819 */ /* 0x000fe2000001140a */
[----:B------:R-:W1:Y:S01]  /*01f0*/  LDC.64 R4, c[0x0][0x210] ;  /* 0x00008400ff047b82 */ /* 0x000e620000000a00 */
[----:B------:R-:W-:Y:S01]  /*0200*/  SHF.R.S32.HI R8, RZ, 0x7, R9 ;  /* 0x00000007ff087819 */ /* 0x000fe20000011409 */
[----:B------:R-:W-:Y:S01]  /*0210*/  IMAD.MOV.U32 R9, RZ, RZ, R11 ;  /* 0x000000ffff097224 */ /* 0x000fe200078e000b */
[----:B------:R-:W-:Y:S02]  /*0220*/  LOP3.LUT P0, RZ, R2, 0xff, RZ, 0xc0, !PT ;  /* 0x000000ff02ff7812 */ /* 0x000fe4000780c0ff */
[----:B------:R-:W-:Y:S01]  /*0230*/  LOP3.LUT R11, R6, 0x1, RZ, 0xc0, !PT ;  /* 0x00000001060b7812 */ /* 0x000fe200078ec0ff */
[----:B------:R-:W-:Y:S01]  /*0240*/  IMAD R8, R8, 0x40, R7 ;  /* 0x0000004008087824 */ /* 0x000fe200078e0207 */
[----:B------:R-:W-:Y:S01]  /*0250*/  ISETP.LT.AND P2, PT, R6, 0x1, P0 ;  /* 0x000000010600780c */ /* 0x000fe20000741270 */
[----:B------:R-:W2:Y:S01]  /*0260*/  LDC.64 R2, c[0x0][0x218] ;  /* 0x00008600ff027b82 */ /* 0x000ea20000000a00 */
[----:B------:R-:W-:Y:S01]  /*0270*/  PRMT R10, R10, 0x9910, RZ ;  /* 0x000099100a0a7816 */ /* 0x000fe200000000ff */
[----:B------:R-:W-:Y:S01]  /*0280*/  VIADD R7, R9, 0xffffffff ;  /* 0xffffffff09077836 */ /* 0x000fe20000000000 */
[----:B------:R-:W-:-:S02]  /*0290*/  ISETP.NE.U32.AND P1, PT, R11, 0x1, PT ;  /* 0x000000010b00780c */ /* 0x000fc40003f25070 */
[----:B------:R-:W-:Y:S02]  /*02a0*/  ISETP.GT.AND P0, PT, R6, RZ, !P0 ;  /* 0x000000ff0600720c */ /* 0x000fe40004704270 */
[----:B------:R-:W-:-:S05]  /*02b0*/  ISETP.LT.AND P3, PT, R0, 0x200, P1 ;  /* 0x000002000000780c */ /* 0x000fca0000f61270 */
[----:B------:R-:W-:Y:S01]  /*02c0*/  @!P2 IMAD.MOV R7, RZ, RZ, R9 ;  /* 0x000000ffff07a224 */ /* 0x000fe200078e0209 */
[----:B------:R-:W-:Y:S01]  /*02d0*/  ISETP.LT.AND P2, PT, R0, 0x200, P0 ;  /* 0x000002000000780c */ /* 0x000fe20000741270 */
[----:B------:R-:W-:Y:S02]  /*02e0*/  IMAD.MOV.U32 R9, RZ, RZ, R10 ;  /* 0x000000ffff097224 */ /* 0x000fe400078e000a */
[--C-:B------:R-:W-:Y:S02]  /*02f0*/  IMAD R7, R7, 0x10, R8.reuse ;  /* 0x0000001007077824 */ /* 0x100fe400078e0208 */
[----:B------:R-:W-:Y:S02]  /*0300*/  IMAD R9, R9, 0x10, R8 ;  /* 0x0000001009097824 */ /* 0x000fe400078e0208 */
[----:B-1----:R-:W-:Y:S02]  /*0310*/  IMAD.WIDE R6, R7, 0x4, R4 ;  /* 0x0000000407067825 */ /* 0x002fe400078e0204 */
[----:B------:R-:W1:Y:S02]  /*0320*/  LDC.64 R4, c[0x0][0x220] ;  /* 0x00008800ff047b82 */ /* 0x000e640000000a00 */
[----:B--2---:R-:W-:Y:S01]  /*0330*/  IMAD.WIDE R2, R9, 0x4, R2 ;  /* 0x0000000409027825 */ /* 0x004fe200078e0202 */
[----:B------:R-:W-:-:S06]  /*0340*/  CS2R R8, SRZ ;  /* 0x0000000000087805 */ /* 0x000fcc000001ff00 */
[----:B------:R-:W2:Y:S04]  /*0350*/  @P3 LDG.E R9, desc[UR4][R2.64] ;  /* 0x0000000402093981 */ /* 0x000ea8000c1e1900 */
[----:B------:R-:W3:Y:S01]  /*0360*/  @P2 LDG.E R8, desc[UR4][R6.64] ;  /* 0x0000000406082981 */ /* 0x000ee2000c1e1900 */
[C---:B------:R-:W-:Y:S01]  /*0370*/  ISETP.GE.AND P4, PT, R0.reuse, 0x200, PT ;  /* 0x000002000000780c */ /* 0x040fe20003f86270 */
[----:B-1----:R-:W-:Y:S01]  /*0380*/  IMAD.WIDE R4, R0, 0x4, R4 ;  /* 0x0000000400047825 */ /* 0x002fe200078e0204 */
[----:B--2---:R-:W-:Y:S02]  /*0390*/  SEL R10, R9, RZ, P3 ;  /* 0x000000ff090a7207 */ /* 0x004fe40001800000 */
[----:B---3--:R-:W-:Y:S02]  /*03a0*/  SEL R9, R8, RZ, P2 ;  /* 0x000000ff08097207 */ /* 0x008fe40001000000 */
[----:B------:R-:W-:-:S07]  /*03b0*/  @!P0 SEL R9, R10, RZ, P1 ;  /* 0x000000ff0a098207 */ /* 0x000fce0000800000 */
[----:B------:R-:W-:Y:S05]  /*03c0*/  @P4 EXIT ;  /* 0x000000000000494d */ /* 0x000fea0003800000 */
[----:B------:R-:W-:Y:S01]  /*03d0*/  STG.E desc[UR4][R4.64], R9 ;  /* 0x0000000904007986 */ /* 0x000fe2000c101904 */
[----:B------:R-:W-:Y:S05]  /*03e0*/  EXIT ;  /* 0x000000000000794d */ /* 0x000fea0003800000 */
.L_x_0:
[----:B------:R-:W-:-:S00]  /*03f0*/  BRA `(.L_x_0) ;  /* 0xfffffffc00fc7947 */ /* 0x000fc0000383ffff */
[----:B------:R-:W-:-:S00]  /*0400*/  NOP ;  /* 0x0000000000007918 */ /* 0x000fc00000000000 */
[----:B------:R-:W-:-:S00]  /*0410*/  NOP ;  /* 0x0000000000007918 */ /* 0x000fc00000000000 */
[----:B------:R-:W-:-:S00]  /*0420*/  NOP ;  /* 0x0000000000007918 */ /* 0x000fc00000000000 */
[----:B------:R-:W-:-:S00]  /*0430*/  NOP ;  /* 0x0000000000007918 */ /* 0x000fc00000000000 */
[----:B------:R-:W-:-:S00]  /*0440*/  NOP ;  /* 0x0000000000007918 */ /* 0x000fc00000000000 */
[----:B------:R-:W-:-:S00]  /*0450*/  NOP ;  /* 0x0000000000007918 */ /* 0x000fc00000000000 */
[----:B------:R-:W-:-:S00]  /*0460*/  NOP ;  /* 0x0000000000007918 */ /* 0x000fc00000000000 */
[----:B------:R-:W-:-:S00]  /*0470*/  NOP ;  /* 0x0000000000007918 */ /* 0x000fc00000000000 */
.L_x_1:


//--------------------- .nv.constant0.triton_poi_fused_copy_zeros_0 --------------------------
	.section	.nv.constant0.triton_poi_fused_copy_zeros_0,"a",@progbits
	.sectionflags	@""
	.align	4
.nv.constant0.triton_poi_fused_copy_zeros_0:
	.zero		556
